def matmul_kernel(
    a_ptr,
    b_ptr,
    c_ptr,
    M,
    N,
    K,
    stride_am,
    stride_ak,
    stride_bk,
    stride_bn,
    stride_cm,
    stride_cn,
    BLOCK_M: tl.constexpr,
    BLOCK_N: tl.constexpr,
    BLOCK_K: tl.constexpr,
    GROUP_M: tl.constexpr,
):
    pid = tl.program_id(axis=0)
    num_pid_m = tl.cdiv(M, BLOCK_M)
    num_pid_n = tl.cdiv(N, BLOCK_N)
    num_pid_in_group = GROUP_M * num_pid_n
    group_id = pid // num_pid_in_group
    first_pid_m = group_id * GROUP_M
    group_size_m = min(num_pid_m - first_pid_m, GROUP_M)
    pid_m = first_pid_m + ((pid % num_pid_in_group) % group_size_m)
    pid_n = (pid % num_pid_in_group) // group_size_m

    offs_am = (pid_m * BLOCK_M + tl.arange(0, BLOCK_M)) % M
    offs_bn = (pid_n * BLOCK_N + tl.arange(0, BLOCK_N)) % N
    offs_k = tl.arange(0, BLOCK_K)
    a_ptrs = a_ptr + offs_am[:, None] * stride_am + offs_k[None, :] * stride_ak
    b_ptrs = b_ptr + offs_k[:, None] * stride_bk + offs_bn[None, :] * stride_bn

    acc = tl.zeros((BLOCK_M, BLOCK_N), dtype=tl.float32)
    for kk in range(0, tl.cdiv(K, BLOCK_K)):
        a = tl.load(a_ptrs, mask=offs_k[None, :] < K - kk * BLOCK_K, other=0.0)
        b = tl.load(b_ptrs, mask=offs_k[:, None] < K - kk * BLOCK_K, other=0.0)
        acc = tl.dot(a, b, acc)
        a_ptrs += BLOCK_K * stride_ak
        b_ptrs += BLOCK_K * stride_bk

    c = acc.to(c_ptr.dtype.element_ty)
    offs_cm = pid_m * BLOCK_M + tl.arange(0, BLOCK_M)
    offs_cn = pid_n * BLOCK_N + tl.arange(0, BLOCK_N)
    c_ptrs = c_ptr + offs_cm[:, None] * stride_cm + offs_cn[None, :] * stride_cn
    mask = (offs_cm[:, None] < M) & (offs_cn[None, :] < N)
    tl.store(c_ptrs, c, mask=mask)

# config = {"BLOCK_K": 16, "BLOCK_M": 16, "BLOCK_N": 16, "GROUP_M": 8, "arch": "sm_100", "dtype": "fp16", "num_ctas": 1, "num_stages": 3, "num_warps": 4}
# arch = sm_100


// ===== COMPILED SASS (sm_100a) =====

	.target	sm_100a

	.elftype	@"ET_EXEC"


//--------------------- .note.nv.tkinfo           --------------------------
	.section	.note.nv.tkinfo,"",@"SHT_NOTE"
	.sectionflags	@"SHF_NOTE_NV_TKINFO"
	.tkinfo
        /*0018*/ 	.word	0x00000081
        /*0030*/ 	.string	""
        /*0030*/ 	.string	"ptxas-blackwell"
        /*0030*/ 	.string	"Cuda compilation tools, release 12.9, V12.9.86"
        /*0030*/ 	.string	"Build cuda_12.9.r12.9/compiler.36037853_0"
        /*0030*/ 	.string	"-v  -suppress-debug-info  -lineinfo  -arch sm_100a "



//--------------------- .note.nv.cuver            --------------------------
	.section	.note.nv.cuver,"",@"SHT_NOTE"
	.sectionflags	@"SHF_NOTE_NV_CUVER"
        /*0018*/ 	.short	0x0001
        /*001a*/ 	.short	0x0064
        /*001c*/ 	.short	0x0001
        /*001e*/ 	.short	0x0000
        /*0020*/ 	.short	0x0001
        /*0022*/ 	.short	0x0000


//--------------------- .nv.info                  --------------------------
	.section	.nv.info,"",@"SHT_CUDA_INFO"
	.align	4


	//----- nvinfo : EIATTR_REGCOUNT
	.align		4
        /*0000*/ 	.byte	0x04, 0x2f
        /*0002*/ 	.short	(.L_1 - .L_0)
	.align		4
.L_0:
        /*0004*/ 	.word	index@(matmul_kernel)
        /*0008*/ 	.word	0x00000028


	//----- nvinfo : EIATTR_FRAME_SIZE
	.align		4
.L_1:
        /*000c*/ 	.byte	0x04, 0x11
        /*000e*/ 	.short	(.L_3 - .L_2)
	.align		4
.L_2:
        /*0010*/ 	.word	index@(matmul_kernel)
        /*0014*/ 	.word	0x00000000


	//----- nvinfo : EIATTR_MIN_STACK_SIZE
	.align		4
.L_3:
        /*0018*/ 	.byte	0x04, 0x12
        /*001a*/ 	.short	(.L_5 - .L_4)
	.align		4
.L_4:
        /*001c*/ 	.word	index@(matmul_kernel)
        /*0020*/ 	.word	0x00000000
.L_5:


//--------------------- .nv.info.matmul_kernel    --------------------------
	.section	.nv.info.matmul_kernel,"",@"SHT_CUDA_INFO"
	.sectionflags	@""
	.align	4


	//----- nvinfo : EIATTR_CUDA_API_VERSION
	.align		4
        /*0000*/ 	.byte	0x04, 0x37
        /*0002*/ 	.short	(.L_7 - .L_6)
.L_6:
        /*0004*/ 	.word	0x00000081


	//----- nvinfo : EIATTR_KPARAM_INFO
	.align		4
.L_7:
        /*0008*/ 	.byte	0x04, 0x17
        /*000a*/ 	.short	(.L_9 - .L_8)
.L_8:
        /*000c*/ 	.word	0x00000000
        /*0010*/ 	.short	0x000d
        /*0012*/ 	.short	0x0048
        /*0014*/ 	.byte	0x00, 0xf4, 0x21, 0x00


	//----- nvinfo : EIATTR_KPARAM_INFO
	.align		4
.L_9:
        /*0018*/ 	.byte	0x04, 0x17
        /*001a*/ 	.short	(.L_11 - .L_10)
.L_10:
        /*001c*/ 	.word	0x00000000
        /*0020*/ 	.short	0x000c
        /*0022*/ 	.short	0x0040
        /*0024*/ 	.byte	0x00, 0xf4, 0x21, 0x00


	//----- nvinfo : EIATTR_KPARAM_INFO
	.align		4
.L_11:
        /*0028*/ 	.byte	0x04, 0x17
        /*002a*/ 	.short	(.L_13 - .L_12)
.L_12:
        /*002c*/ 	.word	0x00000000
        /*0030*/ 	.short	0x000b
        /*0032*/ 	.short	0x0038
        /*0034*/ 	.byte	0x00, 0xf0, 0x11, 0x00


	//----- nvinfo : EIATTR_KPARAM_INFO
	.align		4
.L_13:
        /*0038*/ 	.byte	0x04, 0x17
        /*003a*/ 	.short	(.L_15 - .L_14)
.L_14:
        /*003c*/ 	.word	0x00000000
        /*0040*/ 	.short	0x000a
        /*0042*/ 	.short	0x0034
        /*0044*/ 	.byte	0x00, 0xf0, 0x11, 0x00


	//----- nvinfo : EIATTR_KPARAM_INFO
	.align		4
.L_15:
        /*0048*/ 	.byte	0x04, 0x17
        /*004a*/ 	.short	(.L_17 - .L_16)
.L_16:
        /*004c*/ 	.word	0x00000000
        /*0050*/ 	.short	0x0009
        /*0052*/ 	.short	0x0030
        /*0054*/ 	.byte	0x00, 0xf0, 0x11, 0x00


	//----- nvinfo : EIATTR_KPARAM_INFO
	.align		4
.L_17:
        /*0058*/ 	.byte	0x04, 0x17
        /*005a*/ 	.short	(.L_19 - .L_18)
.L_18:
        /*005c*/ 	.word	0x00000000
        /*0060*/ 	.short	0x0008
        /*0062*/ 	.short	0x002c
        /*0064*/ 	.byte	0x00, 0xf0, 0x11, 0x00


	//----- nvinfo : EIATTR_KPARAM_INFO
	.align		4
.L_19:
        /*0068*/ 	.byte	0x04, 0x17
        /*006a*/ 	.short	(.L_21 - .L_20)
.L_20:
        /*006c*/ 	.word	0x00000000
        /*0070*/ 	.short	0x0007
        /*0072*/ 	.short	0x0028
        /*0074*/ 	.byte	0x00, 0xf0, 0x11, 0x00


	//----- nvinfo : EIATTR_KPARAM_INFO
	.align		4
.L_21:
        /*0078*/ 	.byte	0x04, 0x17
        /*007a*/ 	.short	(.L_23 - .L_22)
.L_22:
        /*007c*/ 	.word	0x00000000
        /*0080*/ 	.short	0x0006
        /*0082*/ 	.short	0x0024
        /*0084*/ 	.byte	0x00, 0xf0, 0x11, 0x00


	//----- nvinfo : EIATTR_KPARAM_INFO
	.align		4
.L_23:
        /*0088*/ 	.byte	0x04, 0x17
        /*008a*/ 	.short	(.L_25 - .L_24)
.L_24:
        /*008c*/ 	.word	0x00000000
        /*0090*/ 	.short	0x0005
        /*0092*/ 	.short	0x0020
        /*0094*/ 	.byte	0x00, 0xf0, 0x11, 0x00


	//----- nvinfo : EIATTR_KPARAM_INFO
	.align		4
.L_25:
        /*0098*/ 	.byte	0x04, 0x17
        /*009a*/ 	.short	(.L_27 - .L_26)
.L_26:
        /*009c*/ 	.word	0x00000000
        /*00a0*/ 	.short	0x0004
        /*00a2*/ 	.short	0x001c
        /*00a4*/ 	.byte	0x00, 0xf0, 0x11, 0x00


	//----- nvinfo : EIATTR_KPARAM_INFO
	.align		4
.L_27:
        /*00a8*/ 	.byte	0x04, 0x17
        /*00aa*/ 	.short	(.L_29 - .L_28)
.L_28:
        /*00ac*/ 	.word	0x00000000
        /*00b0*/ 	.short	0x0003
        /*00b2*/ 	.short	0x0018
        /*00b4*/ 	.byte	0x00, 0xf0, 0x11, 0x00


	//----- nvinfo : EIATTR_KPARAM_INFO
	.align		4
.L_29:
        /*00b8*/ 	.byte	0x04, 0x17
        /*00ba*/ 	.short	(.L_31 - .L_30)
.L_30:
        /*00bc*/ 	.word	0x00000000
        /*00c0*/ 	.short	0x0002
        /*00c2*/ 	.short	0x0010
        /*00c4*/ 	.byte	0x00, 0xf4, 0x21, 0x00


	//----- nvinfo : EIATTR_KPARAM_INFO
	.align		4
.L_31:
        /*00c8*/ 	.byte	0x04, 0x17
        /*00ca*/ 	.short	(.L_33 - .L_32)
.L_32:
        /*00cc*/ 	.word	0x00000000
        /*00d0*/ 	.short	0x0001
        /*00d2*/ 	.short	0x0008
        /*00d4*/ 	.byte	0x00, 0xf4, 0x21, 0x00


	//----- nvinfo : EIATTR_KPARAM_INFO
	.align		4
.L_33:
        /*00d8*/ 	.byte	0x04, 0x17
        /*00da*/ 	.short	(.L_35 - .L_34)
.L_34:
        /*00dc*/ 	.word	0x00000000
        /*00e0*/ 	.short	0x0000
        /*00e2*/ 	.short	0x0000
        /*00e4*/ 	.byte	0x00, 0xf4, 0x21, 0x00


	//----- nvinfo : EIATTR_SPARSE_MMA_MASK
	.align		4
.L_35:
        /*00e8*/ 	.byte	0x03, 0x50
        /*00ea*/ 	.short	0x0000


	//----- nvinfo : EIATTR_MAXREG_COUNT
	.align		4
        /*00ec*/ 	.byte	0x03, 0x1b
        /*00ee*/ 	.short	0x00ff


	//----- nvinfo : EIATTR_NUM_BARRIERS
	.align		4
        /*00f0*/ 	.byte	0x02, 0x4c
        /*00f2*/ 	.byte	0x01
	.zero		1


	//----- nvinfo : EIATTR_VRC_CTA_INIT_COUNT
	.align		4
        /*00f4*/ 	.byte	0x02, 0x4a
	.zero		1
	.zero		1


	//----- nvinfo : EIATTR_EXIT_INSTR_OFFSETS
	.align		4
        /*00f8*/ 	.byte	0x04, 0x1c
        /*00fa*/ 	.short	(.L_37 - .L_36)


	//   ....[0]....
.L_36:
        /*00fc*/ 	.word	0x00001110


	//   ....[1]....
        /*0100*/ 	.word	0x00001140


	//----- nvinfo : EIATTR_REQNTID
	.align		4
.L_37:
        /*0104*/ 	.byte	0x04, 0x10
        /*0106*/ 	.short	(.L_39 - .L_38)
.L_38:
        /*0108*/ 	.word	0x00000080
        /*010c*/ 	.word	0x00000001
        /*0110*/ 	.word	0x00000001


	//----- nvinfo : EIATTR_CBANK_PARAM_SIZE
	.align		4
.L_39:
        /*0114*/ 	.byte	0x03, 0x19
        /*0116*/ 	.short	0x0050


	//----- nvinfo : EIATTR_PARAM_CBANK
	.align		4
        /*0118*/ 	.byte	0x04, 0x0a
        /*011a*/ 	.short	(.L_41 - .L_40)
	.align		4
.L_40:
        /*011c*/ 	.word	index@(.nv.constant0.matmul_kernel)
        /*0120*/ 	.short	0x0380
        /*0122*/ 	.short	0x0050


	//----- nvinfo : EIATTR_SW_WAR
	.align		4
.L_41:
        /*0124*/ 	.byte	0x04, 0x36
        /*0126*/ 	.short	(.L_43 - .L_42)
.L_42:
        /*0128*/ 	.word	0x00000008
.L_43:


//--------------------- .nv.compat                --------------------------
	.section	.nv.compat,"",@"SHT_CUDA_COMPAT_INFO"
	.align	4
        /*0000*/ 	.byte	0x02, 0x02, 0x01, 0x00, 0x02, 0x05, 0x05, 0x00, 0x02, 0x03, 0x00, 0x00, 0x02, 0x06, 0x01, 0x00


//--------------------- .nv.callgraph             --------------------------
	.section	.nv.callgraph,"",@"SHT_CUDA_CALLGRAPH"
	.align	4
	.sectionentsize	8
	.align		4
        /*0000*/ 	.word	0x00000000
	.align		4
        /*0004*/ 	.word	0xffffffff
	.align		4
        /*0008*/ 	.word	0x00000000
	.align		4
        /*000c*/ 	.word	0xfffffffe
	.align		4
        /*0010*/ 	.word	0x00000000
	.align		4
        /*0014*/ 	.word	0xfffffffd
	.align		4
        /*0018*/ 	.word	0x00000000
	.align		4
        /*001c*/ 	.word	0xfffffffc


//--------------------- .text.matmul_kernel       --------------------------
	.section	.text.matmul_kernel,"ax",@progbits
	.align	128
        .global         matmul_kernel
        .type           matmul_kernel,@function
        .size           matmul_kernel,(.L_x_3 - matmul_kernel)
        .other          matmul_kernel,@"STO_CUDA_ENTRY STV_DEFAULT"
matmul_kernel:
.text.matmul_kernel:
[----:B------:R-:W0:Y:S08]  /*0000*/  LDC R1, c[0x0][0x37c] ;  /* 0x0000df00ff017b82 */ /* 0x000e300000000800 */
[----:B------:R-:W1:Y:S01]  /*0010*/  LDC.64 R10, c[0x0][0x398] ;  /* 0x0000e600ff0a7b82 */ /* 0x000e620000000a00 */
[----:B------:R-:W2:Y:S01]  /*0020*/  S2R R7, SR_CTAID.X ;  /* 0x0000000000077919 */ /* 0x000ea20000002500 */
[----:B------:R-:W-:Y:S01]  /*0030*/  UMOV UR4, 0x400 ;  /* 0x0000040000047882 */ /* 0x000fe20000000000 */
[----:B------:R-:W3:Y:S05]  /*0040*/  LDCU.64 UR6, c[0x0][0x358] ;  /* 0x00006b00ff0677ac */ /* 0x000eea0008000a00 */
[----:B------:R-:W4:Y:S08]  /*0050*/  LDC R26, c[0x0][0x3a0] ;  /* 0x0000e800ff1a7b82 */ /* 0x000f300000000800 */
[----:B------:R-:W5:Y:S01]  /*0060*/  S2UR UR5, SR_CgaCtaId ;  /* 0x00000000000579c3 */ /* 0x000f620000008800 */
[----:B-1----:R-:W-:-:S05]  /*0070*/  VIADD R0, R11, 0xf ;  /* 0x0000000f0b007836 */ /* 0x002fca0000000000 */
[----:B------:R-:W-:Y:S01]  /*0080*/  SHF.R.S32.HI R3, RZ, 0x1f, R0 ;  /* 0x0000001fff037819 */ /* 0x000fe20000011400 */
[----:B----4-:R-:W-:-:S03]  /*0090*/  VIADD R26, R26, 0xf ;  /* 0x0000000f1a1a7836 */ /* 0x010fc60000000000 */
[----:B------:R-:W-:Y:S02]  /*00a0*/  LEA.HI R3, R3, R0, RZ, 0x4 ;  /* 0x0000000003037211 */ /* 0x000fe400078f20ff */
[----:B--2---:R-:W-:Y:S02]  /*00b0*/  IABS R8, R7 ;  /* 0x0000000700087213 */ /* 0x004fe40000000000 */
[----:B------:R-:W-:Y:S01]  /*00c0*/  SHF.R.S32.HI R0, RZ, 0x4, R3 ;  /* 0x00000004ff007819 */ /* 0x000fe20000011403 */
[----:B-----5:R-:W-:-:S04]  /*00d0*/  ULEA UR4, UR5, UR4, 0x18 ;  /* 0x0000000405047291 */ /* 0x020fc8000f8ec0ff */
[----:B------:R-:W-:-:S05]  /*00e0*/  IMAD.SHL.U32 R0, R0, 0x8, RZ ;  /* 0x0000000800007824 */ /* 0x000fca00078e00ff */
[-C--:B------:R-:W-:Y:S02]  /*00f0*/  IABS R5, R0.reuse ;  /* 0x0000000000057213 */ /* 0x080fe40000000000 */
[----:B------:R-:W-:Y:S02]  /*0100*/  IABS R12, R0 ;  /* 0x00000000000c7213 */ /* 0x000fe40000000000 */
[----:B------:R-:W1:Y:S08]  /*0110*/  I2F.RP R4, R5 ;  /* 0x0000000500047306 */ /* 0x000e700000209400 */
[----:B-1----:R-:W1:Y:S02]  /*0120*/  MUFU.RCP R4, R4 ;  /* 0x0000000400047308 */ /* 0x002e640000001000 */
[----:B-1----:R-:W-:-:S02]  /*0130*/  VIADD R2, R4, 0xffffffe ;  /* 0x0ffffffe04027836 */ /* 0x002fc40000000000 */
[----:B------:R-:W-:-:S04]  /*0140*/  IMAD.MOV R4, RZ, RZ, -R12 ;  /* 0x000000ffff047224 */ /* 0x000fc800078e0a0c */
[----:B------:R1:W2:Y:S02]  /*0150*/  F2I.FTZ.U32.TRUNC.NTZ R3, R2 ;  /* 0x0000000200037305 */ /* 0x0002a4000021f000 */
[----:B-1----:R-:W-:Y:S02]  /*0160*/  IMAD.MOV.U32 R2, RZ, RZ, RZ ;  /* 0x000000ffff027224 */ /* 0x002fe400078e00ff */
[----:B--2---:R-:W-:-:S04]  /*0170*/  IMAD.MOV R6, RZ, RZ, -R3 ;  /* 0x000000ffff067224 */ /* 0x004fc800078e0a03 */
[----:B------:R-:W-:Y:S02]  /*0180*/  IMAD R9, R6, R5, RZ ;  /* 0x0000000506097224 */ /* 0x000fe400078e02ff */
[----:B------:R-:W-:Y:S02]  /*0190*/  IMAD.MOV.U32 R6, RZ, RZ, R8 ;  /* 0x000000ffff067224 */ /* 0x000fe400078e0008 */
[----:B------:R-:W-:-:S06]  /*01a0*/  IMAD.HI.U32 R3, R3, R9, R2 ;  /* 0x0000000903037227 */ /* 0x000fcc00078e0002 */
[----:B------:R-:W-:-:S04]  /*01b0*/  IMAD.HI.U32 R3, R3, R6, RZ ;  /* 0x0000000603037227 */ /* 0x000fc800078e00ff */
[----:B------:R-:W-:-:S05]  /*01c0*/  IMAD R2, R3, R4, R6 ;  /* 0x0000000403027224 */ /* 0x000fca00078e0206 */
[----:B------:R-:W-:-:S13]  /*01d0*/  ISETP.GT.U32.AND P1, PT, R5, R2, PT ;  /* 0x000000020500720c */ /* 0x000fda0003f24070 */
[----:B------:R-:W-:Y:S02]  /*01e0*/  @!P1 IMAD.IADD R2, R2, 0x1, -R5 ;  /* 0x0000000102029824 */ /* 0x000fe400078e0a05 */
[----:B------:R-:W-:Y:S01]  /*01f0*/  @!P1 VIADD R3, R3, 0x1 ;  /* 0x0000000103039836 */ /* 0x000fe20000000000 */
[----:B------:R-:W-:Y:S02]  /*0200*/  ISETP.NE.AND P1, PT, R0, RZ, PT ;  /* 0x000000ff0000720c */ /* 0x000fe40003f25270 */
[----:B------:R-:W-:Y:S02]  /*0210*/  ISETP.GE.U32.AND P0, PT, R2, R5, PT ;  /* 0x000000050200720c */ /* 0x000fe40003f06070 */
[----:B------:R-:W-:-:S04]  /*0220*/  LOP3.LUT R2, R7, R0, RZ, 0x3c, !PT ;  /* 0x0000000007027212 */ /* 0x000fc800078e3cff */
[----:B------:R-:W-:Y:S01]  /*0230*/  ISETP.GE.AND P2, PT, R2, RZ, PT ;  /* 0x000000ff0200720c */ /* 0x000fe20003f46270 */
[----:B------:R-:W-:-:S06]  /*0240*/  VIADD R2, R10, 0xf ;  /* 0x0000000f0a027836 */ /* 0x000fcc0000000000 */
[----:B------:R-:W-:-:S04]  /*0250*/  @P0 VIADD R3, R3, 0x1 ;  /* 0x0000000103030836 */ /* 0x000fc80000000000 */
[----:B------:R-:W-:Y:S01]  /*0260*/  IMAD.MOV.U32 R4, RZ, RZ, R3 ;  /* 0x000000ffff047224 */ /* 0x000fe200078e0003 */
[----:B------:R-:W-:-:S03]  /*0270*/  SHF.R.S32.HI R3, RZ, 0x1f, R2 ;  /* 0x0000001fff037819 */ /* 0x000fc60000011402 */
[----:B------:R-:W-:Y:S01]  /*0280*/  @!P2 IMAD.MOV R4, RZ, RZ, -R4 ;  /* 0x000000ffff04a224 */ /* 0x000fe200078e0a04 */
[----:B------:R-:W-:Y:S02]  /*0290*/  @!P1 LOP3.LUT R4, RZ, R0, RZ, 0x33, !PT ;  /* 0x00000000ff049212 */ /* 0x000fe400078e33ff */
[----:B------:R-:W-:-:S03]  /*02a0*/  LEA.HI R3, R3, R2, RZ, 0x4 ;  /* 0x0000000203037211 */ /* 0x000fc600078f20ff */
[----:B------:R-:W-:Y:S02]  /*02b0*/  IMAD.SHL.U32 R6, R4, 0x8, RZ ;  /* 0x0000000804067824 */ /* 0x000fe400078e00ff */
[----:B------:R-:W-:-:S03]  /*02c0*/  IMAD.MOV R4, RZ, RZ, -R4 ;  /* 0x000000ffff047224 */ /* 0x000fc600078e0a04 */
[----:B------:R-:W-:Y:S01]  /*02d0*/  LEA.HI.SX32 R3, R3, -R6, 0x1c ;  /* 0x8000000603037211 */ /* 0x000fe200078fe2ff */
[----:B------:R-:W-:-:S03]  /*02e0*/  IMAD R12, R0, R4, R7 ;  /* 0x00000004000c7224 */ /* 0x000fc600078e0207 */
[----:B------:R-:W-:Y:S02]  /*02f0*/  VIMNMX R13, PT, PT, R3, 0x8, PT ;  /* 0x00000008030d7848 */ /* 0x000fe40003fe0100 */
[----:B------:R-:W-:Y:S02]  /*0300*/  IABS R4, R12 ;  /* 0x0000000c00047213 */ /* 0x000fe40000000000 */
[----:B------:R-:W-:-:S04]  /*0310*/  IABS R9, R13 ;  /* 0x0000000d00097213 */ /* 0x000fc80000000000 */
[----:B------:R-:W1:Y:S08]  /*0320*/  I2F.RP R5, R9 ;  /* 0x0000000900057306 */ /* 0x000e700000209400 */
[----:B-1----:R-:W1:Y:S02]  /*0330*/  MUFU.RCP R5, R5 ;  /* 0x0000000500057308 */ /* 0x002e640000001000 */
[----:B-1----:R-:W-:-:S06]  /*0340*/  VIADD R2, R5, 0xffffffe ;  /* 0x0ffffffe05027836 */ /* 0x002fcc0000000000 */
[----:B------:R1:W2:Y:S02]  /*0350*/  F2I.FTZ.U32.TRUNC.NTZ R3, R2 ;  /* 0x0000000200037305 */ /* 0x0002a4000021f000 */
[----:B-1----:R-:W-:Y:S02]  /*0360*/  IMAD.MOV.U32 R2, RZ, RZ, RZ ;  /* 0x000000ffff027224 */ /* 0x002fe400078e00ff */
[----:B--2---:R-:W-:-:S04]  /*0370*/  IMAD.MOV R8, RZ, RZ, -R3 ;  /* 0x000000ffff087224 */ /* 0x004fc800078e0a03 */
[----:B------:R-:W-:Y:S01]  /*0380*/  IMAD.MOV.U32 R0, RZ, RZ, R8 ;  /* 0x000000ffff007224 */ /* 0x000fe200078e0008 */
[----:B------:R-:W-:-:S03]  /*0390*/  IABS R8, R13 ;  /* 0x0000000d00087213 */ /* 0x000fc60000000000 */
[----:B------:R-:W-:Y:S02]  /*03a0*/  IMAD R7, R0, R9, RZ ;  /* 0x0000000900077224 */ /* 0x000fe400078e02ff */
[----:B------:R-:W-:Y:S02]  /*03b0*/  IMAD.MOV.U32 R0, RZ, RZ, R4 ;  /* 0x000000ffff007224 */ /* 0x000fe400078e0004 */
[----:B------:R-:W-:-:S04]  /*03c0*/  IMAD.HI.U32 R3, R3, R7, R2 ;  /* 0x0000000703037227 */ /* 0x000fc800078e0002 */
[----:B------:R-:W-:Y:S02]  /*03d0*/  IMAD.MOV R2, RZ, RZ, -R8 ;  /* 0x000000ffff027224 */ /* 0x000fe400078e0a08 */
[----:B------:R-:W-:Y:S01]  /*03e0*/  IMAD.HI.U32 R3, R3, R0, RZ ;  /* 0x0000000003037227 */ /* 0x000fe200078e00ff */
[----:B------:R-:W1:Y:S03]  /*03f0*/  S2R R8, SR_TID.X ;  /* 0x0000000000087919 */ /* 0x000e660000002100 */
[----:B------:R-:W-:-:S05]  /*0400*/  IMAD R0, R3, R2, R0 ;  /* 0x0000000203007224 */ /* 0x000fca00078e0200 */
[----:B------:R-:W-:-:S13]  /*0410*/  ISETP.GT.U32.AND P1, PT, R9, R0, PT ;  /* 0x000000000900720c */ /* 0x000fda0003f24070 */
[----:B------:R-:W-:Y:S02]  /*0420*/  @!P1 IMAD.IADD R0, R0, 0x1, -R9 ;  /* 0x0000000100009824 */ /* 0x000fe400078e0a09 */
[----:B------:R-:W-:Y:S01]  /*0430*/  @!P1 VIADD R3, R3, 0x1 ;  /* 0x0000000103039836 */ /* 0x000fe20000000000 */
[----:B------:R-:W-:Y:S02]  /*0440*/  ISETP.NE.AND P1, PT, R13, RZ, PT ;  /* 0x000000ff0d00720c */ /* 0x000fe40003f25270 */
[----:B------:R-:W-:Y:S02]  /*0450*/  ISETP.GE.U32.AND P0, PT, R0, R9, PT ;  /* 0x000000090000720c */ /* 0x000fe40003f06070 */
[----:B------:R-:W-:-:S04]  /*0460*/  LOP3.LUT R0, R12, R13, RZ, 0x3c, !PT ;  /* 0x0000000d0c007212 */ /* 0x000fc800078e3cff */
[----:B------:R-:W-:Y:S02]  /*0470*/  ISETP.GE.AND P2, PT, R0, RZ, PT ;  /* 0x000000ff0000720c */ /* 0x000fe40003f46270 */
[----:B-1----:R-:W-:-:S04]  /*0480*/  SHF.R.U32.HI R2, RZ, 0x4, R8 ;  /* 0x00000004ff027819 */ /* 0x002fc80000011608 */
[----:B------:R-:W-:Y:S01]  /*0490*/  SGXT.U32 R2, R2, 0x3 ;  /* 0x000000030202781a */ /* 0x000fe20000000000 */
[----:B------:R-:W-:Y:S01]  /*04a0*/  @P0 VIADD R3, R3, 0x1 ;  /* 0x0000000103030836 */ /* 0x000fe20000000000 */
[----:B------:R-:W-:-:S03]  /*04b0*/  ISETP.GT.AND P0, PT, R26, 0xf, PT ;  /* 0x0000000f1a00780c */ /* 0x000fc60003f04270 */
[----:B------:R-:W-:-:S04]  /*04c0*/  IMAD.MOV.U32 R4, RZ, RZ, R3 ;  /* 0x000000ffff047224 */ /* 0x000fc800078e0003 */
[----:B------:R-:W-:Y:S01]  /*04d0*/  @!P2 IMAD.MOV R4, RZ, RZ, -R4 ;  /* 0x000000ffff04a224 */ /* 0x000fe200078e0a04 */
[----:B------:R-:W-:-:S05]  /*04e0*/  @!P1 LOP3.LUT R4, RZ, R13, RZ, 0x33, !PT ;  /* 0x0000000dff049212 */ /* 0x000fca00078e33ff */
[----:B------:R-:W-:Y:S02]  /*04f0*/  IMAD.MOV R0, RZ, RZ, -R4 ;  /* 0x000000ffff007224 */ /* 0x000fe400078e0a04 */
[----:B------:R-:W-:Y:S02]  /*0500*/  @!P0 IMAD.SHL.U32 R5, R8, 0x20, RZ ;  /* 0x0000002008058824 */ /* 0x000fe400078e00ff */
[--C-:B------:R-:W-:Y:S01]  /*0510*/  IMAD R0, R13, R0, R12.reuse ;  /* 0x000000000d007224 */ /* 0x100fe200078e020c */
[----:B------:R-:W-:Y:S01]  /*0520*/  @!P0 PRMT R12, RZ, 0x7610, R12 ;  /* 0x00007610ff0c8816 */ /* 0x000fe2000000000c */
[----:B------:R-:W-:Y:S01]  /*0530*/  IMAD.SHL.U32 R9, R4, 0x10, RZ ;  /* 0x0000001004097824 */ /* 0x000fe200078e00ff */
[----:B------:R-:W-:Y:S01]  /*0540*/  @!P0 PRMT R13, RZ, 0x7610, R13 ;  /* 0x00007610ff0d8816 */ /* 0x000fe2000000000d */
[----:B------:R-:W-:Y:S01]  /*0550*/  IMAD.IADD R7, R6, 0x1, R0 ;  /* 0x0000000106077824 */ /* 0x000fe200078e0200 */
[C---:B------:R-:W-:Y:S01]  /*0560*/  LOP3.LUT R0, R8.reuse, 0xf, RZ, 0xc0, !PT ;  /* 0x0000000f08007812 */ /* 0x040fe200078ec0ff */
[----:B------:R-:W-:Y:S01]  /*0570*/  @!P0 IMAD.SHL.U32 R3, R8, 0x10, RZ ;  /* 0x0000001008038824 */ /* 0x000fe200078e00ff */
[----:B------:R-:W-:-:S02]  /*0580*/  @!P0 LOP3.LUT R4, R5, 0x60, RZ, 0xc0, !PT ;  /* 0x0000006005048812 */ /* 0x000fc400078ec0ff */
[----:B------:R-:W-:Y:S01]  /*0590*/  @!P0 PRMT R12, R12, 0x5410, RZ ;  /* 0x000054100c0c8816 */ /* 0x000fe200000000ff */
[----:B------:R-:W-:Y:S01]  /*05a0*/  IMAD R7, R7, 0x10, R0 ;  /* 0x0000001007077824 */ /* 0x000fe200078e0200 */
[----:B------:R-:W-:Y:S02]  /*05b0*/  @!P0 PRMT R13, R13, 0x5410, RZ ;  /* 0x000054100d0d8816 */ /* 0x000fe400000000ff */
[C---:B------:R-:W-:Y:S02]  /*05c0*/  LOP3.LUT R5, R9.reuse, R2, RZ, 0xfc, !PT ;  /* 0x0000000209057212 */ /* 0x040fe400078efcff */
[----:B------:R-:W-:Y:S01]  /*05d0*/  LOP3.LUT R6, R9, 0x8, R2, 0xfe, !PT ;  /* 0x0000000809067812 */ /* 0x000fe200078efe02 */
[----:B0--3--:R-:W-:Y:S06]  /*05e0*/  @!P0 BRA `(.L_x_0) ;  /* 0x00000008002c8947 */ /* 0x009fec0003800000 */
[----:B------:R-:W-:Y:S01]  /*05f0*/  IABS R12, R11 ;  /* 0x0000000b000c7213 */ /* 0x000fe20000000000 */
[----:B------:R-:W0:Y:S01]  /*0600*/  LDC R32, c[0x0][0x3a8] ;  /* 0x0000ea00ff207b82 */ /* 0x000e220000000800 */
[----:B------:R-:W-:Y:S01]  /*0610*/  IABS R9, R10 ;  /* 0x0000000a00097213 */ /* 0x000fe20000000000 */
[----:B------:R-:W1:Y:S01]  /*0620*/  LDCU.64 UR8, c[0x0][0x388] ;  /* 0x00007100ff0877ac */ /* 0x000e620008000a00 */
[----:B------:R-:W2:Y:S01]  /*0630*/  I2F.RP R3, R12 ;  /* 0x0000000c00037306 */ /* 0x000ea20000209400 */
[----:B------:R-:W-:Y:S02]  /*0640*/  IABS R18, R6 ;  /* 0x0000000600127213 */ /* 0x000fe40000000000 */
[----:B------:R-:W-:Y:S01]  /*0650*/  IABS R19, R5 ;  /* 0x0000000500137213 */ /* 0x000fe20000000000 */
[----:B------:R-:W3:Y:S04]  /*0660*/  LDCU.64 UR12, c[0x0][0x380] ;  /* 0x00007000ff0c77ac */ /* 0x000ee80008000a00 */
[----:B------:R-:W4:Y:S01]  /*0670*/  I2F.RP R4, R9 ;  /* 0x0000000900047306 */ /* 0x000f220000209400 */
[----:B------:R-:W5:Y:S01]  /*0680*/  LDCU UR11, c[0x0][0x3a4] ;  /* 0x00007480ff0b77ac */ /* 0x000f620008000800 */
[----:B------:R-:W0:Y:S06]  /*0690*/  LDCU UR10, c[0x0][0x3b0] ;  /* 0x00007600ff0a77ac */ /* 0x000e2c0008000800 */
[----:B--2---:R-:W2:Y:S01]  /*06a0*/  MUFU.RCP R3, R3 ;  /* 0x0000000300037308 */ /* 0x004ea20000001000 */
[----:B------:R-:W0:Y:S02]  /*06b0*/  LDCU UR5, c[0x0][0x3a0] ;  /* 0x00007400ff0577ac */ /* 0x000e240008000800 */
[----:B0-----:R-:W-:-:S05]  /*06c0*/  IMAD R37, R2, R32, RZ ;  /* 0x0000002002257224 */ /* 0x001fca00078e02ff */
[----:B----4-:R-:W0:Y:S01]  /*06d0*/  MUFU.RCP R4, R4 ;  /* 0x0000000400047308 */ /* 0x010e220000001000 */
[----:B--2---:R-:W-:-:S07]  /*06e0*/  VIADD R14, R3, 0xffffffe ;  /* 0x0ffffffe030e7836 */ /* 0x004fce0000000000 */
[----:B------:R2:W4:Y:S01]  /*06f0*/  F2I.FTZ.U32.TRUNC.NTZ R15, R14 ;  /* 0x0000000e000f7305 */ /* 0x000522000021f000 */
[----:B0-----:R-:W-:Y:S01]  /*0700*/  VIADD R16, R4, 0xffffffe ;  /* 0x0ffffffe04107836 */ /* 0x001fe20000000000 */
[----:B------:R-:W-:-:S06]  /*0710*/  IABS R4, R7 ;  /* 0x0000000700047213 */ /* 0x000fcc0000000000 */
[----:B------:R0:W1:Y:S01]  /*0720*/  F2I.FTZ.U32.TRUNC.NTZ R17, R16 ;  /* 0x0000001000117305 */ /* 0x000062000021f000 */
[----:B--2---:R-:W-:Y:S02]  /*0730*/  IMAD.MOV.U32 R14, RZ, RZ, RZ ;  /* 0x000000ffff0e7224 */ /* 0x004fe400078e00ff */
[----:B----4-:R-:W-:Y:S02]  /*0740*/  IMAD.MOV R13, RZ, RZ, -R15 ;  /* 0x000000ffff0d7224 */ /* 0x010fe400078e0a0f */
[----:B0-----:R-:W-:Y:S02]  /*0750*/  IMAD.MOV.U32 R16, RZ, RZ, RZ ;  /* 0x000000ffff107224 */ /* 0x001fe400078e00ff */
[----:B------:R-:W-:Y:S02]  /*0760*/  IMAD R13, R13, R12, RZ ;  /* 0x0000000c0d0d7224 */ /* 0x000fe400078e02ff */
[----:B-1----:R-:W-:Y:S02]  /*0770*/  IMAD.MOV R20, RZ, RZ, -R17 ;  /* 0x000000ffff147224 */ /* 0x002fe400078e0a11 */
[----:B------:R-:W-:Y:S01]  /*0780*/  IMAD.HI.U32 R14, R15, R13, R14 ;  /* 0x0000000d0f0e7227 */ /* 0x000fe200078e000e */
[----:B------:R-:W-:-:S03]  /*0790*/  SHF.R.S32.HI R13, RZ, 0x6, R8 ;  /* 0x00000006ff0d7819 */ /* 0x000fc60000011408 */
[----:B------:R-:W-:Y:S01]  /*07a0*/  IMAD R3, R20, R9, RZ ;  /* 0x0000000914037224 */ /* 0x000fe200078e02ff */
[----:B------:R-:W-:Y:S01]  /*07b0*/  SGXT R13, R13, 0x1 ;  /* 0x000000010d0d781a */ /* 0x000fe20000000200 */
[----:B------:R-:W-:Y:S02]  /*07c0*/  IMAD.MOV.U32 R15, RZ, RZ, R18 ;  /* 0x000000ffff0f7224 */ /* 0x000fe400078e0012 */
[----:B------:R-:W-:Y:S01]  /*07d0*/  IMAD.HI.U32 R16, R17, R3, R16 ;  /* 0x0000000311107227 */ /* 0x000fe200078e0010 */
[----:B------:R-:W-:-:S03]  /*07e0*/  LOP3.LUT R13, R13, 0x90, RZ, 0xc0, !PT ;  /* 0x000000900d0d7812 */ /* 0x000fc600078ec0ff */
[----:B------:R-:W-:-:S04]  /*07f0*/  IMAD.HI.U32 R3, R14, R15, RZ ;  /* 0x0000000f0e037227 */ /* 0x000fc800078e00ff */
[----:B------:R-:W-:-:S04]  /*0800*/  IMAD.HI.U32 R14, R14, R19, RZ ;  /* 0x000000130e0e7227 */ /* 0x000fc800078e00ff */
[----:B------:R-:W-:-:S04]  /*0810*/  IMAD.HI.U32 R16, R16, R4, RZ ;  /* 0x0000000410107227 */ /* 0x000fc800078e00ff */
[----:B------:R-:W-:Y:S02]  /*0820*/  IMAD.MOV R3, RZ, RZ, -R3 ;  /* 0x000000ffff037224 */ /* 0x000fe400078e0a03 */
[----:B------:R-:W-:Y:S02]  /*0830*/  IMAD.MOV R14, RZ, RZ, -R14 ;  /* 0x000000ffff0e7224 */ /* 0x000fe400078e0a0e */
[----:B------:R-:W-:Y:S02]  /*0840*/  IMAD.MOV R16, RZ, RZ, -R16 ;  /* 0x000000ffff107224 */ /* 0x000fe400078e0a10 */
[C---:B------:R-:W-:Y:S01]  /*0850*/  IMAD R15, R12.reuse, R3, R15 ;  /* 0x000000030c0f7224 */ /* 0x040fe200078e020f */
[----:B------:R-:W-:Y:S01]  /*0860*/  SHF.R.S32.HI R3, RZ, 0x1f, R26 ;  /* 0x0000001fff037819 */ /* 0x000fe2000001141a */
[C---:B------:R-:W-:Y:S02]  /*0870*/  IMAD R19, R12.reuse, R14, R19 ;  /* 0x0000000e0c137224 */ /* 0x040fe400078e0213 */
[----:B------:R-:W-:Y:S01]  /*0880*/  IMAD R14, R9, R16, R4 ;  /* 0x00000010090e7224 */ /* 0x000fe200078e0204 */
[----:B------:R-:W-:Y:S01]  /*0890*/  ISETP.GT.U32.AND P0, PT, R12, R15, PT ;  /* 0x0000000f0c00720c */ /* 0x000fe20003f04070 */
[----:B------:R-:W-:Y:S01]  /*08a0*/  IMAD.SHL.U32 R4, R8, 0x2, RZ ;  /* 0x0000000208047824 */ /* 0x000fe200078e00ff */
[----:B------:R-:W-:-:S02]  /*08b0*/  ISETP.GT.U32.AND P1, PT, R12, R19, PT ;  /* 0x000000130c00720c */ /* 0x000fc40003f24070 */
[----:B------:R-:W-:Y:S02]  /*08c0*/  ISETP.GT.U32.AND P2, PT, R9, R14, PT ;  /* 0x0000000e0900720c */ /* 0x000fe40003f44070 */
[--C-:B------:R-:W-:Y:S02]  /*08d0*/  SHF.R.S32.HI R16, RZ, 0x2, R8.reuse ;  /* 0x00000002ff107819 */ /* 0x100fe40000011408 */
[----:B------:R-:W-:Y:S02]  /*08e0*/  LEA.HI R26, R3, R26, RZ, 0x4 ;  /* 0x0000001a031a7211 */ /* 0x000fe400078f20ff */
[----:B------:R-:W-:Y:S02]  /*08f0*/  SGXT R16, R16, 0x1 ;  /* 0x000000011010781a */ /* 0x000fe40000000200 */
[----:B------:R-:W-:Y:S01]  /*0900*/  SHF.R.U32.HI R3, RZ, 0x1, R8 ;  /* 0x00000001ff037819 */ /* 0x000fe20000011608 */
[--C-:B------:R-:W-:Y:S01]  /*0910*/  @!P0 IMAD.IADD R15, R15, 0x1, -R12.reuse ;  /* 0x000000010f0f8824 */ /* 0x100fe200078e0a0c */
[----:B------:R-:W-:Y:S01]  /*0920*/  ISETP.GE.AND P0, PT, R6, RZ, PT ;  /* 0x000000ff0600720c */ /* 0x000fe20003f06270 */
[----:B------:R-:W-:Y:S01]  /*0930*/  @!P1 IMAD.IADD R19, R19, 0x1, -R12 ;  /* 0x0000000113139824 */ /* 0x000fe200078e0a0c */
[----:B------:R-:W-:Y:S01]  /*0940*/  LOP3.LUT R17, R16, 0x90, RZ, 0xc0, !PT ;  /* 0x0000009010117812 */ /* 0x000fe200078ec0ff */
[----:B------:R-:W-:Y:S01]  /*0950*/  @!P2 IMAD.IADD R14, R14, 0x1, -R9 ;  /* 0x000000010e0ea824 */ /* 0x000fe200078e0a09 */
[----:B------:R-:W-:-:S02]  /*0960*/  ISETP.GT.U32.AND P2, PT, R12, R15, PT ;  /* 0x0000000f0c00720c */ /* 0x000fc40003f44070 */
[----:B------:R-:W-:Y:S02]  /*0970*/  ISETP.GT.U32.AND P3, PT, R12, R19, PT ;  /* 0x000000130c00720c */ /* 0x000fe40003f64070 */
[--C-:B------:R-:W-:Y:S02]  /*0980*/  LOP3.LUT R16, R13, 0x7e, R4.reuse, 0x78, !PT ;  /* 0x0000007e0d107812 */ /* 0x100fe400078e7804 */
[----:B------:R-:W0:Y:S01]  /*0990*/  LDC R13, c[0x0][0x3ac] ;  /* 0x0000eb00ff0d7b82 */ /* 0x000e220000000800 */
[----:B------:R-:W-:Y:S02]  /*09a0*/  ISETP.GT.U32.AND P4, PT, R9, R14, PT ;  /* 0x0000000e0900720c */ /* 0x000fe40003f84070 */
[----:B------:R-:W-:Y:S01]  /*09b0*/  LOP3.LUT R18, R17, 0x10, R4, 0x78, !PT ;  /* 0x0000001011127812 */ /* 0x000fe200078e7804 */
[C---:B------:R-:W-:Y:S01]  /*09c0*/  IMAD.SHL.U32 R4, R8.reuse, 0x20, RZ ;  /* 0x0000002008047824 */ /* 0x040fe200078e00ff */
[----:B------:R-:W-:Y:S01]  /*09d0*/  LOP3.LUT R17, R3, R8, RZ, 0xfc, !PT ;  /* 0x0000000803117212 */ /* 0x000fe200078efcff */
[----:B------:R-:W-:Y:S01]  /*09e0*/  IMAD.SHL.U32 R3, R8, 0x10, RZ ;  /* 0x0000001008037824 */ /* 0x000fe200078e00ff */
[----:B------:R-:W-:Y:S01]  /*09f0*/  ISETP.GE.AND P1, PT, R5, RZ, PT ;  /* 0x000000ff0500720c */ /* 0x000fe20003f26270 */
[--C-:B------:R-:W-:Y:S01]  /*0a00*/  @!P2 IMAD.IADD R15, R15, 0x1, -R12.reuse ;  /* 0x000000010f0fa824 */ /* 0x100fe200078e0a0c */
[----:B------:R-:W-:Y:S01]  /*0a10*/  LOP3.LUT R4, R4, 0x60, RZ, 0xc0, !PT ;  /* 0x0000006004047812 */ /* 0x000fe200078ec0ff */
[----:B------:R-:W-:Y:S01]  /*0a20*/  @!P3 IMAD.IADD R19, R19, 0x1, -R12 ;  /* 0x000000011313b824 */ /* 0x000fe200078e0a0c */
[----:B------:R-:W-:Y:S01]  /*0a30*/  ISETP.GE.AND P3, PT, R7, RZ, PT ;  /* 0x000000ff0700720c */ /* 0x000fe20003f66270 */
[----:B------:R-:W-:Y:S01]  /*0a40*/  @!P0 IMAD.MOV R15, RZ, RZ, -R15 ;  /* 0x000000ffff0f8224 */ /* 0x000fe200078e0a0f */
[----:B------:R-:W-:Y:S01]  /*0a50*/  ISETP.NE.AND P0, PT, R10, RZ, PT ;  /* 0x000000ff0a00720c */ /* 0x000fe20003f05270 */
[----:B------:R-:W-:Y:S01]  /*0a60*/  IMAD.SHL.U32 R8, R17, 0x10, RZ ;  /* 0x0000001011087824 */ /* 0x000fe200078e00ff */
[----:B------:R-:W-:Y:S01]  /*0a70*/  LOP3.LUT R17, R3, 0x100, RZ, 0xc0, !PT ;  /* 0x0000010003117812 */ /* 0x000fe200078ec0ff */
[----:B------:R-:W-:Y:S01]  /*0a80*/  VIADD R21, R4, UR4 ;  /* 0x0000000404157c36 */ /* 0x000fe20008000000 */
[----:B------:R-:W-:Y:S01]  /*0a90*/  ISETP.NE.AND P2, PT, R11, RZ, PT ;  /* 0x000000ff0b00720c */ /* 0x000fe20003f45270 */
[----:B------:R-:W-:Y:S01]  /*0aa0*/  @!P4 IMAD.IADD R14, R14, 0x1, -R9 ;  /* 0x000000010e0ec824 */ /* 0x000fe200078e0a09 */
[----:B------:R-:W-:Y:S01]  /*0ab0*/  LOP3.LUT R8, R8, 0x100, RZ, 0xc0, !PT ;  /* 0x0000010008087812 */ /* 0x000fe200078ec0ff */
[----:B------:R-:W-:Y:S01]  /*0ac0*/  IMAD.MOV.U32 R9, RZ, RZ, R19 ;  /* 0x000000ffff097224 */ /* 0x000fe200078e0013 */
[----:B------:R-:W-:-:S02]  /*0ad0*/  LOP3.LUT R19, R2, 0x8, RZ, 0xfc, !PT ;  /* 0x0000000802137812 */ /* 0x000fc400078efcff */
[CC--:B------:R-:W-:Y:S01]  /*0ae0*/  IADD3 R17, PT, PT, R18.reuse, R21.reuse, R17 ;  /* 0x0000001512117210 */ /* 0x0c0fe20007ffe011 */
[----:B------:R-:W-:Y:S01]  /*0af0*/  @!P1 IMAD.MOV R9, RZ, RZ, -R9 ;  /* 0x000000ffff099224 */ /* 0x000fe200078e0a09 */
[----:B------:R-:W-:Y:S01]  /*0b00*/  IADD3 R18, PT, PT, R18, R21, R8 ;  /* 0x0000001512127210 */ /* 0x000fe20007ffe008 */
[----:B------:R-:W-:Y:S01]  /*0b10*/  @!P3 IMAD.MOV R14, RZ, RZ, -R14 ;  /* 0x000000ffff0eb224 */ /* 0x000fe200078e0a0e */
[----:B------:R-:W-:Y:S01]  /*0b20*/  LOP3.LUT R8, RZ, R11, RZ, 0x33, !PT ;  /* 0x0000000bff087212 */ /* 0x000fe200078e33ff */
[----:B0-----:R-:W-:Y:S01]  /*0b30*/  IMAD R23, R0, R13, RZ ;  /* 0x0000000d00177224 */ /* 0x001fe200078e02ff */
[----:B------:R-:W-:Y:S01]  /*0b40*/  @!P0 LOP3.LUT R14, RZ, R10, RZ, 0x33, !PT ;  /* 0x0000000aff0e8212 */ /* 0x000fe200078e33ff */
[----:B------:R-:W-:Y:S01]  /*0b50*/  IMAD R35, R19, R32, RZ ;  /* 0x0000002013237224 */ /* 0x000fe200078e02ff */
[----:B------:R-:W-:Y:S02]  /*0b60*/  SEL R28, R8, R15, !P2 ;  /* 0x0000000f081c7207 */ /* 0x000fe40005000000 */
[----:B------:R-:W-:-:S02]  /*0b70*/  CS2R R10, SRZ ;  /* 0x00000000000a7805 */ /* 0x000fc4000001ff00 */
[----:B------:R-:W-:Y:S01]  /*0b80*/  SEL R27, R8, R9, !P2 ;  /* 0x00000009081b7207 */ /* 0x000fe20005000000 */
[----:B-----5:R-:W-:Y:S01]  /*0b90*/  IMAD R14, R14, UR11, RZ ;  /* 0x0000000b0e0e7c24 */ /* 0x020fe2000f8e02ff */
[----:B------:R-:W-:Y:S02]  /*0ba0*/  LEA R22, P1, R23, UR8, 0x1 ;  /* 0x0000000817167c11 */ /* 0x000fe4000f8208ff */
[----:B------:R-:W-:Y:S02]  /*0bb0*/  CS2R R8, SRZ ;  /* 0x0000000000087805 */ /* 0x000fe4000001ff00 */
[----:B---3--:R-:W-:Y:S01]  /*0bc0*/  LEA R29, P2, R35, UR12, 0x1 ;  /* 0x0000000c231d7c11 */ /* 0x008fe2000f8408ff */
[----:B------:R-:W-:Y:S01]  /*0bd0*/  IMAD.SHL.U32 R34, R13, 0x10, RZ ;  /* 0x000000100d227824 */ /* 0x000fe200078e00ff */
[----:B------:R-:W-:Y:S01]  /*0be0*/  LEA R33, P3, R37, UR12, 0x1 ;  /* 0x0000000c25217c11 */ /* 0x000fe2000f8608ff */
[----:B------:R-:W-:Y:S01]  /*0bf0*/  IMAD.SHL.U32 R32, R32, 0x10, RZ ;  /* 0x0000001020207824 */ /* 0x000fe200078e00ff */
[----:B------:R-:W-:Y:S01]  /*0c00*/  LEA.HI.X.SX32 R23, R23, UR9, 0x1, P1 ;  /* 0x0000000917177c11 */ /* 0x000fe200088f0eff */
[----:B------:R-:W-:Y:S01]  /*0c10*/  IMAD R28, R28, UR10, RZ ;  /* 0x0000000a1c1c7c24 */ /* 0x000fe2000f8e02ff */
[----:B------:R-:W-:Y:S01]  /*0c20*/  LEA.HI.X.SX32 R35, R35, UR13, 0x1, P2 ;  /* 0x0000000d23237c11 */ /* 0x000fe200090f0eff */
[----:B------:R-:W-:Y:S01]  /*0c30*/  IMAD R27, R27, UR10, RZ ;  /* 0x0000000a1b1b7c24 */ /* 0x000fe2000f8e02ff */
[----:B------:R-:W-:Y:S01]  /*0c40*/  LEA.HI.X.SX32 R37, R37, UR13, 0x1, P3 ;  /* 0x0000000d25257c11 */ /* 0x000fe200098f0eff */
[----:B------:R-:W-:Y:S01]  /*0c50*/  IMAD.WIDE R20, R14, 0x2, RZ ;  /* 0x000000020e147825 */ /* 0x000fe200078e02ff */
[----:B------:R-:W-:-:S07]  /*0c60*/  SHF.R.S32.HI R26, RZ, 0x4, R26 ;  /* 0x00000004ff1a7819 */ /* 0x000fce000001141a */
.L_x_1:
[----:B------:R-:W-:Y:S02]  /*0c70*/  IADD3 R12, P1, PT, R20, R29, RZ ;  /* 0x0000001d140c7210 */ /* 0x000fe40007f3e0ff */
[----:B------:R-:W-:Y:S02]  /*0c80*/  ISETP.GE.AND P2, PT, R19, UR5, PT ;  /* 0x0000000513007c0c */ /* 0x000fe4000bf46270 */
[----:B------:R-:W-:Y:S01]  /*0c90*/  ISETP.GE.AND P0, PT, R2, UR5, PT ;  /* 0x0000000502007c0c */ /* 0x000fe2000bf06270 */
[C---:B------:R-:W-:Y:S01]  /*0ca0*/  IMAD.X R13, R21.reuse, 0x1, R35, P1 ;  /* 0x00000001150d7824 */ /* 0x040fe200008e0623 */
[----:B------:R-:W-:Y:S02]  /*0cb0*/  IADD3 R14, P1, PT, R20, R33, RZ ;  /* 0x00000021140e7210 */ /* 0x000fe40007f3e0ff */
[----:B------:R-:W-:Y:S02]  /*0cc0*/  PRMT R36, RZ, 0x7610, R36 ;  /* 0x00007610ff247816 */ /* 0x000fe40000000024 */
[----:B------:R-:W-:Y:S01]  /*0cd0*/  PRMT R25, RZ, 0x7610, R25 ;  /* 0x00007610ff197816 */ /* 0x000fe20000000019 */
[----:B------:R-:W-:-:S04]  /*0ce0*/  IMAD.X R15, R21, 0x1, R37, P1 ;  /* 0x00000001150f7824 */ /* 0x000fc800008e0625 */
[----:B------:R0:W2:Y:S01]  /*0cf0*/  @!P2 LDG.E.U16 R36, desc[UR6][R12.64] ;  /* 0x000000060c24a981 */ /* 0x0000a2000c1e1500 */
[----:B------:R-:W-:-:S03]  /*0d00*/  ISETP.GE.AND P2, PT, R0, UR5, PT ;  /* 0x0000000500007c0c */ /* 0x000fc6000bf46270 */
[----:B------:R-:W3:Y:S01]  /*0d10*/  @!P0 LDG.E.U16 R25, desc[UR6][R14.64] ;  /* 0x000000060e198981 */ /* 0x000ee2000c1e1500 */
[----:B------:R-:W-:Y:S01]  /*0d20*/  PRMT R24, RZ, 0x7610, R24 ;  /* 0x00007610ff187816 */ /* 0x000fe20000000018 */
[----:B------:R-:W-:Y:S01]  /*0d30*/  IMAD.WIDE R30, R27, 0x2, R22 ;  /* 0x000000021b1e7825 */ /* 0x000fe200078e0216 */
[----:B------:R-:W-:Y:S01]  /*0d40*/  BAR.SYNC.DEFER_BLOCKING 0x0 ;  /* 0x0000000000007b1d */ /* 0x000fe20000010000 */
[----:B0-----:R-:W-:-:S06]  /*0d50*/  PRMT R13, RZ, 0x7610, R13 ;  /* 0x00007610ff0d7816 */ /* 0x001fcc000000000d */
[----:B------:R0:W4:Y:S02]  /*0d60*/  @!P2 LDG.E.U16 R24, desc[UR6][R30.64] ;  /* 0x000000061e18a981 */ /* 0x000124000c1e1500 */
[----:B0-----:R-:W-:-:S05]  /*0d70*/  IMAD.WIDE R30, R28, 0x2, R22 ;  /* 0x000000021c1e7825 */ /* 0x001fca00078e0216 */
[----:B------:R-:W5:Y:S01]  /*0d80*/  @!P2 LDG.E.U16 R13, desc[UR6][R30.64] ;  /* 0x000000061e0da981 */ /* 0x000f62000c1e1500 */
[----:B------:R-:W-:Y:S01]  /*0d90*/  VIADD R26, R26, 0xffffffff ;  /* 0xffffffff1a1a7836 */ /* 0x000fe20000000000 */
[----:B------:R-:W-:Y:S01]  /*0da0*/  UIADD3 UR5, UPT, UPT, UR5, -0x10, URZ ;  /* 0xfffffff005057890 */ /* 0x000fe2000fffe0ff */
[----:B------:R-:W-:-:S03]  /*0db0*/  IMAD.WIDE R22, R34, 0x2, R22 ;  /* 0x0000000222167825 */ /* 0x000fc600078e0216 */
[----:B------:R-:W-:Y:S01]  /*0dc0*/  ISETP.NE.U32.AND P0, PT, R26, RZ, PT ;  /* 0x000000ff1a00720c */ /* 0x000fe20003f05070 */
[----:B------:R-:W-:Y:S01]  /*0dd0*/  IMAD.WIDE R20, R32, 0x2, R20 ;  /* 0x0000000220147825 */ /* 0x000fe200078e0214 */
[----:B--2---:R-:W-:Y:S04]  /*0de0*/  STS.U16 [R16+UR4+0x100], R36 ;  /* 0x0001002410007988 */ /* 0x004fe80008000404 */
[----:B---3--:R-:W-:Y:S04]  /*0df0*/  STS.U16 [R16+UR4], R25 ;  /* 0x0000001910007988 */ /* 0x008fe80008000404 */
[----:B----4-:R-:W-:Y:S04]  /*0e00*/  STS.U16 [R16+UR4+0x200], R24 ;  /* 0x0002001810007988 */ /* 0x010fe80008000404 */
[----:B-----5:R-:W-:Y:S01]  /*0e10*/  STS.U16 [R16+UR4+0x300], R13 ;  /* 0x0003000d10007988 */ /* 0x020fe20008000404 */
[----:B------:R-:W-:Y:S06]  /*0e20*/  BAR.SYNC.DEFER_BLOCKING 0x0 ;  /* 0x0000000000007b1d */ /* 0x000fec0000010000 */
[----:B------:R-:W-:Y:S04]  /*0e30*/  LDSM.16.M88.2 R24, [R18+0x200] ;  /* 0x000200001218783b */ /* 0x000fe80000000100 */
[----:B------:R-:W0:Y:S02]  /*0e40*/  LDSM.16.MT88.4 R12, [R17] ;  /* 0x00000000110c783b */ /* 0x000e240000004200 */
[----:B0-----:R-:W-:Y:S01]  /*0e50*/  HMMA.16816.F32 R8, R12, R24, R8 ;  /* 0x000000180c08723c */ /* 0x001fe20000001808 */
[----:B------:R-:W-:-:S04]  /*0e60*/  NOP ;  /* 0x0000000000007918 */ /* 0x000fc80000000000 */
[----:B------:R-:W-:-:S15]  /*0e70*/  @P0 BRA `(.L_x_1) ;  /* 0xfffffffc007c0947 */ /* 0x000fde000383ffff */
[----:B------:R-:W-:Y:S02]  /*0e80*/  F2FP.F16.F32.PACK_AB R13, R11, R10 ;  /* 0x0000000a0b0d723e */ /* 0x000fe400000000ff */
[----:B------:R-:W-:-:S07]  /*0e90*/  F2FP.F16.F32.PACK_AB R12, R9, R8 ;  /* 0x00000008090c723e */ /* 0x000fce00000000ff */
.L_x_0:
[----:B------:R-:W0:Y:S01]  /*0ea0*/  S2R R11, SR_TID.X ;  /* 0x00000000000b7919 */ /* 0x000e220000002100 */
[----:B------:R-:W1:Y:S01]  /*0eb0*/  S2UR UR5, SR_CgaCtaId ;  /* 0x00000000000579c3 */ /* 0x000e620000008800 */
[----:B------:R-:W-:Y:S01]  /*0ec0*/  UMOV UR4, 0x400 ;  /* 0x0000040000047882 */ /* 0x000fe20000000000 */
[----:B------:R-:W-:-:S06]  /*0ed0*/  PRMT R14, R12, 0x7632, R14 ;  /* 0x000076320c0e7816 */ /* 0x000fcc000000000e */
[----:B------:R-:W-:Y:S01]  /*0ee0*/  BAR.SYNC.DEFER_BLOCKING 0x0 ;  /* 0x0000000000007b1d */ /* 0x000fe20000010000 */
[----:B------:R-:W-:Y:S02]  /*0ef0*/  PRMT R15, R13, 0x7632, R15 ;  /* 0x000076320d0f7816 */ /* 0x000fe4000000000f */
[----:B------:R-:W-:-:S03]  /*0f00*/  LOP3.LUT R3, R3, 0x180, RZ, 0xc0, !PT ;  /* 0x0000018003037812 */ /* 0x000fc600078ec0ff */
[----:B------:R-:W2:Y:S01]  /*0f10*/  LDCU.128 UR8, c[0x0][0x390] ;  /* 0x00007200ff0877ac */ /* 0x000ea20008000c00 */
[----:B-1----:R-:W-:Y:S01]  /*0f20*/  ULEA UR4, UR5, UR4, 0x18 ;  /* 0x0000000405047291 */ /* 0x002fe2000f8ec0ff */
[----:B------:R-:W1:Y:S01]  /*0f30*/  LDCU UR5, c[0x0][0x3b4] ;  /* 0x00007680ff0577ac */ /* 0x000e620008000800 */
[----:B--2---:R-:W-:Y:S02]  /*0f40*/  ISETP.GE.AND P0, PT, R7, UR10, PT ;  /* 0x0000000a07007c0c */ /* 0x004fe4000bf06270 */
[--C-:B0-----:R-:W-:Y:S01]  /*0f50*/  LOP3.LUT R4, R4, 0x1c, R11.reuse, 0xf8, !PT ;  /* 0x0000001c04047812 */ /* 0x101fe200078ef80b */
[----:B------:R-:W-:Y:S01]  /*0f60*/  IMAD.SHL.U32 R0, R11, 0x4, RZ ;  /* 0x000000040b007824 */ /* 0x000fe200078e00ff */
[----:B------:R-:W-:Y:S02]  /*0f70*/  SHF.R.U32.HI R9, RZ, 0x4, R11 ;  /* 0x00000004ff097819 */ /* 0x000fe4000001160b */
[----:B------:R-:W-:Y:S02]  /*0f80*/  ISETP.LT.AND P1, PT, R5, UR11, !P0 ;  /* 0x0000000b05007c0c */ /* 0x000fe4000c721270 */
[----:B------:R-:W-:-:S02]  /*0f90*/  LOP3.LUT R4, R4, 0x2, R9, 0xf8, !PT ;  /* 0x0000000204047812 */ /* 0x000fc400078ef809 */
[----:B------:R-:W-:Y:S02]  /*0fa0*/  LOP3.LUT R0, R3, 0x7c, R0, 0xf8, !PT ;  /* 0x0000007c03007812 */ /* 0x000fe400078ef800 */
[C---:B------:R-:W-:Y:S01]  /*0fb0*/  LOP3.LUT R2, R4.reuse, 0x40, RZ, 0x3c, !PT ;  /* 0x0000004004027812 */ /* 0x040fe200078e3cff */
[----:B------:R0:W-:Y:S01]  /*0fc0*/  STS.U16 [R4+UR4], R12 ;  /* 0x0000000c04007988 */ /* 0x0001e20008000404 */
[C---:B------:R-:W-:Y:S02]  /*0fd0*/  LOP3.LUT R8, R4.reuse, 0x20, RZ, 0x3c, !PT ;  /* 0x0000002004087812 */ /* 0x040fe400078e3cff */
[----:B------:R-:W-:Y:S01]  /*0fe0*/  LOP3.LUT R9, R4, 0x60, RZ, 0x3c, !PT ;  /* 0x0000006004097812 */ /* 0x000fe200078e3cff */
[----:B------:R2:W-:Y:S01]  /*0ff0*/  STS.U16 [R2+UR4+0x100], R14 ;  /* 0x0001000e02007988 */ /* 0x0005e20008000404 */
[----:B------:R-:W-:Y:S01]  /*1000*/  LOP3.LUT R10, R0, 0x60, R11, 0x78, !PT ;  /* 0x00000060000a7812 */ /* 0x000fe200078e780b */
[----:B-1----:R-:W-:Y:S01]  /*1010*/  IMAD R0, R7, UR5, RZ ;  /* 0x0000000507007c24 */ /* 0x002fe2000f8e02ff */
[----:B------:R-:W-:Y:S01]  /*1020*/  ISETP.LT.AND P0, PT, R6, UR11, !P0 ;  /* 0x0000000b06007c0c */ /* 0x000fe2000c701270 */
[----:B------:R-:W-:Y:S03]  /*1030*/  STS.U16 [R8+UR4+0x80], R13 ;  /* 0x0000800d08007988 */ /* 0x000fe60008000404 */
[C---:B0-----:R-:W-:Y:S01]  /*1040*/  LEA R4, P2, R0.reuse, UR8, 0x1 ;  /* 0x0000000800047c11 */ /* 0x041fe2000f8408ff */
[----:B------:R-:W-:Y:S03]  /*1050*/  STS.U16 [R9+UR4+0x180], R15 ;  /* 0x0001800f09007988 */ /* 0x000fe60008000404 */
[----:B------:R-:W-:Y:S01]  /*1060*/  LEA.HI.X.SX32 R0, R0, UR9, 0x1, P2 ;  /* 0x0000000900007c11 */ /* 0x000fe200090f0eff */
[----:B------:R-:W-:Y:S06]  /*1070*/  BAR.SYNC.DEFER_BLOCKING 0x0 ;  /* 0x0000000000007b1d */ /* 0x000fec0000010000 */
[----:B------:R-:W0:Y:S01]  /*1080*/  LDS R11, [R10+UR4] ;  /* 0x000000040a0b7984 */ /* 0x000e220008000800 */
[----:B------:R-:W1:Y:S02]  /*1090*/  LDCU UR4, c[0x0][0x3b8] ;  /* 0x00007700ff0477ac */ /* 0x000e640008000800 */
[----:B-1----:R-:W-:-:S02]  /*10a0*/  IMAD R3, R5, UR4, RZ ;  /* 0x0000000405037c24 */ /* 0x002fc4000f8e02ff */
[----:B------:R-:W-:-:S03]  /*10b0*/  IMAD R5, R6, UR4, RZ ;  /* 0x0000000406057c24 */ /* 0x000fc6000f8e02ff */
[-C--:B--2---:R-:W-:Y:S02]  /*10c0*/  LEA R2, P2, R3, R4.reuse, 0x1 ;  /* 0x0000000403027211 */ /* 0x084fe400078408ff */
[----:B------:R-:W-:Y:S02]  /*10d0*/  LEA R4, P3, R5, R4, 0x1 ;  /* 0x0000000405047211 */ /* 0x000fe400078608ff */
[-C--:B------:R-:W-:Y:S02]  /*10e0*/  LEA.HI.X.SX32 R3, R3, R0.reuse, 0x1, P2 ;  /* 0x0000000003037211 */ /* 0x080fe400010f0eff */
[----:B------:R-:W-:-:S03]  /*10f0*/  LEA.HI.X.SX32 R5, R5, R0, 0x1, P3 ;  /* 0x0000000005057211 */ /* 0x000fc600018f0eff */
[----:B0-----:R0:W-:Y:S01]  /*1100*/  @P1 STG.E.U16 desc[UR6][R2.64], R11 ;  /* 0x0000000b02001986 */ /* 0x0011e2000c101506 */
[----:B------:R-:W-:Y:S05]  /*1110*/  @!P0 EXIT ;  /* 0x000000000000894d */ /* 0x000fea0003800000 */
[----:B0-----:R-:W-:-:S05]  /*1120*/  PRMT R2, R11, 0x7632, R2 ;  /* 0x000076320b027816 */ /* 0x001fca0000000002 */
[----:B------:R-:W-:Y:S01]  /*1130*/  STG.E.U16 desc[UR6][R4.64], R2 ;  /* 0x0000000204007986 */ /* 0x000fe2000c101506 */
[----:B------:R-:W-:Y:S05]  /*1140*/  EXIT ;  /* 0x000000000000794d */ /* 0x000fea0003800000 */
.L_x_2:
[----:B------:R-:W-:-:S00]  /*1150*/  BRA `(.L_x_2) ;  /* 0xfffffffc00fc7947 */ /* 0x000fc0000383ffff */
[----:B------:R-:W-:-:S00]  /*1160*/  NOP ;  /* 0x0000000000007918 */ /* 0x000fc00000000000 */
        /* <DEDUP_REMOVED lines=9> */
.L_x_3:


//--------------------- .nv.shared.matmul_kernel  --------------------------
	.section	.nv.shared.matmul_kernel,"aw",@nobits
	.sectionflags	@""
	.align	16
	.zero		1024


//--------------------- .nv.shared.reserved.0     --------------------------
	.section	.nv.shared.reserved.0,"aw",@nobits
	.weak		__nv_reservedSMEM_offset_0_alias
	.size		__nv_reservedSMEM_offset_0_alias, 0, 64
	.other		__nv_reservedSMEM_offset_0_alias,@"STO_CUDA_RESERVED_SHARED STV_DEFAULT"
__nv_reservedSMEM_offset_0_alias:
	.zero		0
	.zero		64


//--------------------- .nv.constant0.matmul_kernel --------------------------
	.section	.nv.constant0.matmul_kernel,"a",@progbits
	.sectionflags	@""
	.align	4
.nv.constant0.matmul_kernel:
	.zero		976


//--------------------- SYMBOLS --------------------------

	.type		.nv.reservedSmem.offset0,@object
	.size		.nv.reservedSmem.offset0,0x4
	.type		.nv.reservedSmem.cap,@object
	.size		.nv.reservedSmem.cap,0x4
